//
// Generated by NVIDIA NVVM Compiler
//
// Compiler Build ID: CL-36424714
// Cuda compilation tools, release 13.0, V13.0.88
// Based on NVVM 20.0.0
//

.version 9.0
.target sm_100
.address_size 64

	// .globl	_Z12count_kernelPiS_i

.visible .entry _Z12count_kernelPiS_i(
	.param .u64 .ptr .align 1 _Z12count_kernelPiS_i_param_0,
	.param .u64 .ptr .align 1 _Z12count_kernelPiS_i_param_1,
	.param .u32 _Z12count_kernelPiS_i_param_2
)
{
	.reg .pred 	%p<2>;
	.reg .b32 	%r<8>;
	.reg .b64 	%rd<9>;

	ld.param.u64 	%rd1, [_Z12count_kernelPiS_i_param_0];
	ld.param.u64 	%rd2, [_Z12count_kernelPiS_i_param_1];
	ld.param.u32 	%r2, [_Z12count_kernelPiS_i_param_2];
	mov.u32 	%r3, %ctaid.x;
	mov.u32 	%r4, %ntid.x;
	mov.u32 	%r5, %tid.x;
	mad.lo.s32 	%r1, %r3, %r4, %r5;
	setp.ge.s32 	%p1, %r1, %r2;
	@%p1 bra 	$L__BB0_2;
	cvta.to.global.u64 	%rd3, %rd2;
	cvta.to.global.u64 	%rd4, %rd1;
	mul.wide.s32 	%rd5, %r1, 4;
	add.s64 	%rd6, %rd3, %rd5;
	ld.global.u32 	%r6, [%rd6];
	mul.wide.s32 	%rd7, %r6, 4;
	add.s64 	%rd8, %rd4, %rd7;
	atom.global.add.u32 	%r7, [%rd8], 1;
$L__BB0_2:
	ret;

}
	// .globl	_Z11sort_kernelPiS_i
.visible .entry _Z11sort_kernelPiS_i(
	.param .u64 .ptr .align 1 _Z11sort_kernelPiS_i_param_0,
	.param .u64 .ptr .align 1 _Z11sort_kernelPiS_i_param_1,
	.param .u32 _Z11sort_kernelPiS_i_param_2
)
{
	.reg .pred 	%p<4>;
	.reg .b32 	%r<17>;
	.reg .b64 	%rd<9>;

	ld.param.u64 	%rd2, [_Z11sort_kernelPiS_i_param_0];
	ld.param.u64 	%rd3, [_Z11sort_kernelPiS_i_param_1];
	ld.param.u32 	%r7, [_Z11sort_kernelPiS_i_param_2];
	mov.u32 	%r8, %ctaid.x;
	mov.u32 	%r9, %ntid.x;
	mov.u32 	%r10, %tid.x;
	mad.lo.s32 	%r1, %r8, %r9, %r10;
	setp.ge.s32 	%p1, %r1, %r7;
	@%p1 bra 	$L__BB1_5;
	setp.lt.s32 	%p2, %r1, 0;
	mov.b32 	%r16, -1;
	@%p2 bra 	$L__BB1_4;
	cvta.to.global.u64 	%rd1, %rd2;
	mov.b32 	%r14, 0;
	mov.u32 	%r15, %r14;
$L__BB1_3:
	mov.u32 	%r16, %r15;
	mul.wide.u32 	%rd4, %r16, 4;
	add.s64 	%rd5, %rd1, %rd4;
	ld.global.u32 	%r13, [%rd5];
	add.s32 	%r14, %r13, %r14;
	add.s32 	%r15, %r16, 1;
	setp.le.s32 	%p3, %r14, %r1;
	@%p3 bra 	$L__BB1_3;
$L__BB1_4:
	cvta.to.global.u64 	%rd6, %rd3;
	mul.wide.s32 	%rd7, %r1, 4;
	add.s64 	%rd8, %rd6, %rd7;
	st.global.u32 	[%rd8], %r16;
$L__BB1_5:
	ret;

}


// ===== COMPILED SASS (sm_100) =====

	.target	sm_100

	.elftype	@"ET_EXEC"


//--------------------- .note.nv.tkinfo           --------------------------
	.section	.note.nv.tkinfo,"",@"SHT_NOTE"
	.sectionflags	@"SHF_NOTE_NV_TKINFO"
	.tkinfo
        /*0018*/ 	.word	0x00000002
        /*0030*/ 	.string	""
        /*0030*/ 	.string	"ptxas"
        /*0030*/ 	.string	"Cuda compilation tools, release 13.0, V13.0.88"
        /*0030*/ 	.string	"Build cuda_13.0.r13.0/compiler.36424714_0"
        /*0030*/ 	.string	"-arch sm_100 -m 64 "



//--------------------- .note.nv.cuinfo           --------------------------
	.section	.note.nv.cuinfo,"",@"SHT_NOTE"
	.sectionflags	@"SHF_NOTE_NV_CUINFO"
        /*0018*/ 	.short	0x0002
        /*001a*/ 	.short	0x0064
        /*001c*/ 	.short	0x0082
	.zero		2


//--------------------- .nv.info                  --------------------------
	.section	.nv.info,"",@"SHT_CUDA_INFO"
	.align	4


	//----- nvinfo : EIATTR_REGCOUNT
	.align		4
        /*0000*/ 	.byte	0x04, 0x2f
        /*0002*/ 	.short	(.L_1 - .L_0)
	.align		4
.L_0:
        /*0004*/ 	.word	index@(_Z12count_kernelPiS_i)
        /*0008*/ 	.word	0x0000000a


	//----- nvinfo : EIATTR_FRAME_SIZE
	.align		4
.L_1:
        /*000c*/ 	.byte	0x04, 0x11
        /*000e*/ 	.short	(.L_3 - .L_2)
	.align		4
.L_2:
        /*0010*/ 	.word	index@(_Z12count_kernelPiS_i)
        /*0014*/ 	.word	0x00000000


	//----- nvinfo : EIATTR_REGCOUNT
	.align		4
.L_3:
        /*0018*/ 	.byte	0x04, 0x2f
        /*001a*/ 	.short	(.L_5 - .L_4)
	.align		4
.L_4:
        /*001c*/ 	.word	index@(_Z11sort_kernelPiS_i)
        /*0020*/ 	.word	0x0000000c


	//----- nvinfo : EIATTR_FRAME_SIZE
	.align		4
.L_5:
        /*0024*/ 	.byte	0x04, 0x11
        /*0026*/ 	.short	(.L_7 - .L_6)
	.align		4
.L_6:
        /*0028*/ 	.word	index@(_Z11sort_kernelPiS_i)
        /*002c*/ 	.word	0x00000000


	//----- nvinfo : EIATTR_MIN_STACK_SIZE
	.align		4
.L_7:
        /*0030*/ 	.byte	0x04, 0x12
        /*0032*/ 	.short	(.L_9 - .L_8)
	.align		4
.L_8:
        /*0034*/ 	.word	index@(_Z11sort_kernelPiS_i)
        /*0038*/ 	.word	0x00000000


	//----- nvinfo : EIATTR_MIN_STACK_SIZE
	.align		4
.L_9:
        /*003c*/ 	.byte	0x04, 0x12
        /*003e*/ 	.short	(.L_11 - .L_10)
	.align		4
.L_10:
        /*0040*/ 	.word	index@(_Z12count_kernelPiS_i)
        /*0044*/ 	.word	0x00000000
.L_11:


//--------------------- .nv.compat                --------------------------
	.section	.nv.compat,"",@"SHT_CUDA_COMPAT_INFO"
	.align	4
        /*0000*/ 	.byte	0x02, 0x09, 0x00, 0x00, 0x02, 0x02, 0x01, 0x00, 0x02, 0x05, 0x05, 0x00, 0x03, 0x07, 0x01, 0x01
        /*0010*/ 	.byte	0x02, 0x03, 0x00, 0x00, 0x02, 0x06, 0x01, 0x00, 0x04, 0x0b, 0x08, 0x00, 0x09, 0x00, 0x00, 0x00
        /*0020*/ 	.byte	0x00, 0x00, 0x00, 0x00


//--------------------- .nv.info._Z11sort_kernelPiS_i --------------------------
	.section	.nv.info._Z11sort_kernelPiS_i,"",@"SHT_CUDA_INFO"
	.sectionflags	@""
	.align	4


	//----- nvinfo : EIATTR_CUDA_API_VERSION
	.align		4
        /*0000*/ 	.byte	0x04, 0x37
        /*0002*/ 	.short	(.L_13 - .L_12)
.L_12:
        /*0004*/ 	.word	0x00000082


	//----- nvinfo : EIATTR_KPARAM_INFO
	.align		4
.L_13:
        /*0008*/ 	.byte	0x04, 0x17
        /*000a*/ 	.short	(.L_15 - .L_14)
.L_14:
        /*000c*/ 	.word	0x00000000
        /*0010*/ 	.short	0x0002
        /*0012*/ 	.short	0x0010
        /*0014*/ 	.byte	0x00, 0xf0, 0x11, 0x00


	//----- nvinfo : EIATTR_KPARAM_INFO
	.align		4
.L_15:
        /*0018*/ 	.byte	0x04, 0x17
        /*001a*/ 	.short	(.L_17 - .L_16)
.L_16:
        /*001c*/ 	.word	0x00000000
        /*0020*/ 	.short	0x0001
        /*0022*/ 	.short	0x0008
        /*0024*/ 	.byte	0x00, 0xf5, 0x21, 0x00


	//----- nvinfo : EIATTR_KPARAM_INFO
	.align		4
.L_17:
        /*0028*/ 	.byte	0x04, 0x17
        /*002a*/ 	.short	(.L_19 - .L_18)
.L_18:
        /*002c*/ 	.word	0x00000000
        /*0030*/ 	.short	0x0000
        /*0032*/ 	.short	0x0000
        /*0034*/ 	.byte	0x00, 0xf5, 0x21, 0x00


	//----- nvinfo : EIATTR_SPARSE_MMA_MASK
	.align		4
.L_19:
        /*0038*/ 	.byte	0x03, 0x50
        /*003a*/ 	.short	0x0000


	//----- nvinfo : EIATTR_MAXREG_COUNT
	.align		4
        /*003c*/ 	.byte	0x03, 0x1b
        /*003e*/ 	.short	0x00ff


	//----- nvinfo : EIATTR_MERCURY_ISA_VERSION
	.align		4
        /*0040*/ 	.byte	0x03, 0x5f
        /*0042*/ 	.short	0x0101


	//----- nvinfo : EIATTR_VRC_CTA_INIT_COUNT
	.align		4
        /*0044*/ 	.byte	0x02, 0x4a
	.zero		1
	.zero		1


	//----- nvinfo : EIATTR_EXIT_INSTR_OFFSETS
	.align		4
        /*0048*/ 	.byte	0x04, 0x1c
        /*004a*/ 	.short	(.L_21 - .L_20)


	//   ....[0]....
.L_20:
        /*004c*/ 	.word	0x00000070


	//   ....[1]....
        /*0050*/ 	.word	0x000001e0


	//----- nvinfo : EIATTR_CRS_STACK_SIZE
	.align		4
.L_21:
        /*0054*/ 	.byte	0x04, 0x1e
        /*0056*/ 	.short	(.L_23 - .L_22)
.L_22:
        /*0058*/ 	.word	0x00000000


	//----- nvinfo : EIATTR_CBANK_PARAM_SIZE
	.align		4
.L_23:
        /*005c*/ 	.byte	0x03, 0x19
        /*005e*/ 	.short	0x0014


	//----- nvinfo : EIATTR_PARAM_CBANK
	.align		4
        /*0060*/ 	.byte	0x04, 0x0a
        /*0062*/ 	.short	(.L_25 - .L_24)
	.align		4
.L_24:
        /*0064*/ 	.word	index@(.nv.constant0._Z11sort_kernelPiS_i)
        /*0068*/ 	.short	0x0380
        /*006a*/ 	.short	0x0014


	//----- nvinfo : EIATTR_SW_WAR
	.align		4
.L_25:
        /*006c*/ 	.byte	0x04, 0x36
        /*006e*/ 	.short	(.L_27 - .L_26)
.L_26:
        /*0070*/ 	.word	0x00000008
.L_27:


//--------------------- .nv.info._Z12count_kernelPiS_i --------------------------
	.section	.nv.info._Z12count_kernelPiS_i,"",@"SHT_CUDA_INFO"
	.sectionflags	@""
	.align	4


	//----- nvinfo : EIATTR_CUDA_API_VERSION
	.align		4
        /*0000*/ 	.byte	0x04, 0x37
        /*0002*/ 	.short	(.L_29 - .L_28)
.L_28:
        /*0004*/ 	.word	0x00000082


	//----- nvinfo : EIATTR_KPARAM_INFO
	.align		4
.L_29:
        /*0008*/ 	.byte	0x04, 0x17
        /*000a*/ 	.short	(.L_31 - .L_30)
.L_30:
        /*000c*/ 	.word	0x00000000
        /*0010*/ 	.short	0x0002
        /*0012*/ 	.short	0x0010
        /*0014*/ 	.byte	0x00, 0xf0, 0x11, 0x00


	//----- nvinfo : EIATTR_KPARAM_INFO
	.align		4
.L_31:
        /*0018*/ 	.byte	0x04, 0x17
        /*001a*/ 	.short	(.L_33 - .L_32)
.L_32:
        /*001c*/ 	.word	0x00000000
        /*0020*/ 	.short	0x0001
        /*0022*/ 	.short	0x0008
        /*0024*/ 	.byte	0x00, 0xf5, 0x21, 0x00


	//----- nvinfo : EIATTR_KPARAM_INFO
	.align		4
.L_33:
        /*0028*/ 	.byte	0x04, 0x17
        /*002a*/ 	.short	(.L_35 - .L_34)
.L_34:
        /*002c*/ 	.word	0x00000000
        /*0030*/ 	.short	0x0000
        /*0032*/ 	.short	0x0000
        /*0034*/ 	.byte	0x00, 0xf5, 0x21, 0x00


	//----- nvinfo : EIATTR_SPARSE_MMA_MASK
	.align		4
.L_35:
        /*0038*/ 	.byte	0x03, 0x50
        /*003a*/ 	.short	0x0000


	//----- nvinfo : EIATTR_MAXREG_COUNT
	.align		4
        /*003c*/ 	.byte	0x03, 0x1b
        /*003e*/ 	.short	0x00ff


	//----- nvinfo : EIATTR_MERCURY_ISA_VERSION
	.align		4
        /*0040*/ 	.byte	0x03, 0x5f
        /*0042*/ 	.short	0x0101


	//----- nvinfo : EIATTR_VRC_CTA_INIT_COUNT
	.align		4
        /*0044*/ 	.byte	0x02, 0x4a
	.zero		1
	.zero		1


	//----- nvinfo : EIATTR_EXIT_INSTR_OFFSETS
	.align		4
        /*0048*/ 	.byte	0x04, 0x1c
        /*004a*/ 	.short	(.L_37 - .L_36)


	//   ....[0]....
.L_36:
        /*004c*/ 	.word	0x00000070


	//   ....[1]....
        /*0050*/ 	.word	0x00000100


	//----- nvinfo : EIATTR_CBANK_PARAM_SIZE
	.align		4
.L_37:
        /*0054*/ 	.byte	0x03, 0x19
        /*0056*/ 	.short	0x0014


	//----- nvinfo : EIATTR_PARAM_CBANK
	.align		4
        /*0058*/ 	.byte	0x04, 0x0a
        /*005a*/ 	.short	(.L_39 - .L_38)
	.align		4
.L_38:
        /*005c*/ 	.word	index@(.nv.constant0._Z12count_kernelPiS_i)
        /*0060*/ 	.short	0x0380
        /*0062*/ 	.short	0x0014


	//----- nvinfo : EIATTR_SW_WAR
	.align		4
.L_39:
        /*0064*/ 	.byte	0x04, 0x36
        /*0066*/ 	.short	(.L_41 - .L_40)
.L_40:
        /*0068*/ 	.word	0x00000008
.L_41:


//--------------------- .nv.callgraph             --------------------------
	.section	.nv.callgraph,"",@"SHT_CUDA_CALLGRAPH"
	.align	4
	.sectionentsize	8
	.align		4
        /*0000*/ 	.word	0x00000000
	.align		4
        /*0004*/ 	.word	0xffffffff
	.align		4
        /*0008*/ 	.word	0x00000000
	.align		4
        /*000c*/ 	.word	0xfffffffe
	.align		4
        /*0010*/ 	.word	0x00000000
	.align		4
        /*0014*/ 	.word	0xfffffffd
	.align		4
        /*0018*/ 	.word	0x00000000
	.align		4
        /*001c*/ 	.word	0xfffffffc


//--------------------- .text._Z11sort_kernelPiS_i --------------------------
	.section	.text._Z11sort_kernelPiS_i,"ax",@progbits
	.align	128
        .global         _Z11sort_kernelPiS_i
        .type           _Z11sort_kernelPiS_i,@function
        .size           _Z11sort_kernelPiS_i,(.L_x_6 - _Z11sort_kernelPiS_i)
        .other          _Z11sort_kernelPiS_i,@"STO_CUDA_ENTRY STV_DEFAULT"
_Z11sort_kernelPiS_i:
.text._Z11sort_kernelPiS_i:
[----:B------:R-:W-:Y:S01]  /*0000*/  LDC R1, c[0x0][0x37c] ;  /* 0x0000df00ff017b82 */ /* 0x000fe20000000800 */
[----:B------:R-:W0:Y:S07]  /*0010*/  S2R R0, SR_TID.X ;  /* 0x0000000000007919 */ /* 0x000e2e0000002100 */
[----:B------:R-:W0:Y:S01]  /*0020*/  S2UR UR4, SR_CTAID.X ;  /* 0x00000000000479c3 */ /* 0x000e220000002500 */
[----:B------:R-:W1:Y:S07]  /*0030*/  LDCU UR5, c[0x0][0x390] ;  /* 0x00007200ff0577ac */ /* 0x000e6e0008000800 */
[----:B------:R-:W0:Y:S02]  /*0040*/  LDC R7, c[0x0][0x360] ;  /* 0x0000d800ff077b82 */ /* 0x000e240000000800 */
[----:B0-----:R-:W-:-:S05]  /*0050*/  IMAD R7, R7, UR4, R0 ;  /* 0x0000000407077c24 */ /* 0x001fca000f8e0200 */
[----:B-1----:R-:W-:-:S13]  /*0060*/  ISETP.GE.AND P0, PT, R7, UR5, PT ;  /* 0x0000000507007c0c */ /* 0x002fda000bf06270 */
[----:B------:R-:W-:Y:S05]  /*0070*/  @P0 EXIT ;  /* 0x000000000000094d */ /* 0x000fea0003800000 */
[----:B------:R-:W-:Y:S01]  /*0080*/  ISETP.GE.AND P0, PT, R7, RZ, PT ;  /* 0x000000ff0700720c */ /* 0x000fe20003f06270 */
[----:B------:R-:W0:Y:S01]  /*0090*/  LDCU.64 UR4, c[0x0][0x358] ;  /* 0x00006b00ff0477ac */ /* 0x000e220008000a00 */
[----:B------:R-:W-:Y:S01]  /*00a0*/  BSSY.RECONVERGENT B0, `(.L_x_0) ;  /* 0x0000010000007945 */ /* 0x000fe20003800200 */
[----:B------:R-:W-:-:S10]  /*00b0*/  MOV R5, 0xffffffff ;  /* 0xffffffff00057802 */ /* 0x000fd40000000f00 */
[----:B------:R-:W-:Y:S05]  /*00c0*/  @!P0 BRA `(.L_x_1) ;  /* 0x0000000000348947 */ /* 0x000fea0003800000 */
[----:B------:R-:W1:Y:S01]  /*00d0*/  LDC.64 R4, c[0x0][0x380] ;  /* 0x0000e000ff047b82 */ /* 0x000e620000000a00 */
[----:B------:R-:W-:Y:S01]  /*00e0*/  HFMA2 R0, -RZ, RZ, 0, 0 ;  /* 0x00000000ff007431 */ /* 0x000fe200000001ff */
[----:B------:R-:W-:Y:S01]  /*00f0*/  BSSY.RECONVERGENT B1, `(.L_x_2) ;  /* 0x0000009000017945 */ /* 0x000fe20003800200 */
[----:B------:R-:W-:-:S07]  /*0100*/  IMAD.MOV.U32 R9, RZ, RZ, RZ ;  /* 0x000000ffff097224 */ /* 0x000fce00078e00ff */
.L_x_3:
[----:B-1----:R-:W-:-:S06]  /*0110*/  IMAD.WIDE.U32 R2, R9, 0x4, R4 ;  /* 0x0000000409027825 */ /* 0x002fcc00078e0004 */
[----:B0-----:R-:W2:Y:S01]  /*0120*/  LDG.E R3, desc[UR4][R2.64] ;  /* 0x0000000402037981 */ /* 0x001ea2000c1e1900 */
[----:B------:R-:W-:Y:S01]  /*0130*/  IMAD.MOV.U32 R6, RZ, RZ, R9 ;  /* 0x000000ffff067224 */ /* 0x000fe200078e0009 */
[----:B------:R-:W-:Y:S02]  /*0140*/  IADD3 R9, PT, PT, R9, 0x1, RZ ;  /* 0x0000000109097810 */ /* 0x000fe40007ffe0ff */
[----:B--2---:R-:W-:-:S04]  /*0150*/  IADD3 R0, PT, PT, R3, R0, RZ ;  /* 0x0000000003007210 */ /* 0x004fc80007ffe0ff */
[----:B------:R-:W-:-:S13]  /*0160*/  ISETP.GT.AND P0, PT, R0, R7, PT ;  /* 0x000000070000720c */ /* 0x000fda0003f04270 */
[----:B------:R-:W-:Y:S05]  /*0170*/  @!P0 BRA `(.L_x_3) ;  /* 0xfffffffc00e48947 */ /* 0x000fea000383ffff */
[----:B------:R-:W-:Y:S05]  /*0180*/  BSYNC.RECONVERGENT B1 ;  /* 0x0000000000017941 */ /* 0x000fea0003800200 */
.L_x_2:
[----:B------:R-:W-:-:S07]  /*0190*/  IMAD.MOV.U32 R5, RZ, RZ, R6 ;  /* 0x000000ffff057224 */ /* 0x000fce00078e0006 */
.L_x_1:
[----:B0-----:R-:W-:Y:S05]  /*01a0*/  BSYNC.RECONVERGENT B0 ;  /* 0x0000000000007941 */ /* 0x001fea0003800200 */
.L_x_0:
[----:B------:R-:W0:Y:S02]  /*01b0*/  LDC.64 R2, c[0x0][0x388] ;  /* 0x0000e200ff027b82 */ /* 0x000e240000000a00 */
[----:B0-----:R-:W-:-:S05]  /*01c0*/  IMAD.WIDE R2, R7, 0x4, R2 ;  /* 0x0000000407027825 */ /* 0x001fca00078e0202 */
[----:B------:R-:W-:Y:S01]  /*01d0*/  STG.E desc[UR4][R2.64], R5 ;  /* 0x0000000502007986 */ /* 0x000fe2000c101904 */
[----:B------:R-:W-:Y:S05]  /*01e0*/  EXIT ;  /* 0x000000000000794d */ /* 0x000fea0003800000 */
.L_x_4:
[----:B------:R-:W-:-:S00]  /*01f0*/  BRA `(.L_x_4) ;  /* 0xfffffffc00fc7947 */ /* 0x000fc0000383ffff */
[----:B------:R-:W-:-:S00]  /*0200*/  NOP ;  /* 0x0000000000007918 */ /* 0x000fc00000000000 */
[----:B------:R-:W-:-:S00]  /*0210*/  NOP ;  /* 0x0000000000007918 */ /* 0x000fc00000000000 */
[----:B------:R-:W-:-:S00]  /*0220*/  NOP ;  /* 0x0000000000007918 */ /* 0x000fc00000000000 */
[----:B------:R-:W-:-:S00]  /*0230*/  NOP ;  /* 0x0000000000007918 */ /* 0x000fc00000000000 */
[----:B------:R-:W-:-:S00]  /*0240*/  NOP ;  /* 0x0000000000007918 */ /* 0x000fc00000000000 */
[----:B------:R-:W-:-:S00]  /*0250*/  NOP ;  /* 0x0000000000007918 */ /* 0x000fc00000000000 */
[----:B------:R-:W-:-:S00]  /*0260*/  NOP ;  /* 0x0000000000007918 */ /* 0x000fc00000000000 */
[----:B------:R-:W-:-:S00]  /*0270*/  NOP ;  /* 0x0000000000007918 */ /* 0x000fc00000000000 */
.L_x_6:


//--------------------- .text._Z12count_kernelPiS_i --------------------------
	.section	.text._Z12count_kernelPiS_i,"ax",@progbits
	.align	128
        .global         _Z12count_kernelPiS_i
        .type           _Z12count_kernelPiS_i,@function
        .size           _Z12count_kernelPiS_i,(.L_x_7 - _Z12count_kernelPiS_i)
        .other          _Z12count_kernelPiS_i,@"STO_CUDA_ENTRY STV_DEFAULT"
_Z12count_kernelPiS_i:
.text._Z12count_kernelPiS_i:
        /* <DEDUP_REMOVED lines=8> */
[----:B------:R-:W0:Y:S01]  /*0080*/  LDC.64 R2, c[0x0][0x388] ;  /* 0x0000e200ff027b82 */ /* 0x000e220000000a00 */
[----:B------:R-:W1:Y:S01]  /*0090*/  LDCU.64 UR4, c[0x0][0x358] ;  /* 0x00006b00ff0477ac */ /* 0x000e620008000a00 */
[----:B0-----:R-:W-:-:S06]  /*00a0*/  IMAD.WIDE R2, R5, 0x4, R2 ;  /* 0x0000000405027825 */ /* 0x001fcc00078e0202 */
[----:B------:R-:W0:Y:S01]  /*00b0*/  LDC.64 R4, c[0x0][0x380] ;  /* 0x0000e000ff047b82 */ /* 0x000e220000000a00 */
[----:B-1----:R-:W0:Y:S01]  /*00c0*/  LDG.E R3, desc[UR4][R2.64] ;  /* 0x0000000402037981 */ /* 0x002e22000c1e1900 */
[----:B------:R-:W-:Y:S02]  /*00d0*/  HFMA2 R7, -RZ, RZ, 0, 5.9604644775390625e-08 ;  /* 0x00000001ff077431 */ /* 0x000fe400000001ff */
[----:B0-----:R-:W-:-:S05]  /*00e0*/  IMAD.WIDE R4, R3, 0x4, R4 ;  /* 0x0000000403047825 */ /* 0x001fca00078e0204 */
[----:B------:R-:W-:Y:S01]  /*00f0*/  REDG.E.ADD.STRONG.GPU desc[UR4][R4.64], R7 ;  /* 0x000000070400798e */ /* 0x000fe2000c12e104 */
[----:B------:R-:W-:Y:S05]  /*0100*/  EXIT ;  /* 0x000000000000794d */ /* 0x000fea0003800000 */
.L_x_5:
        /* <DEDUP_REMOVED lines=15> */
.L_x_7:


//--------------------- .nv.shared.reserved.0     --------------------------
	.section	.nv.shared.reserved.0,"aw",@nobits
	.weak		__nv_reservedSMEM_offset_0_alias
	.size		__nv_reservedSMEM_offset_0_alias, 0, 64
	.other		__nv_reservedSMEM_offset_0_alias,@"STO_CUDA_RESERVED_SHARED STV_DEFAULT"
__nv_reservedSMEM_offset_0_alias:
	.zero		0
	.zero		64


//--------------------- .nv.constant0._Z11sort_kernelPiS_i --------------------------
	.section	.nv.constant0._Z11sort_kernelPiS_i,"a",@progbits
	.sectionflags	@""
	.align	4
.nv.constant0._Z11sort_kernelPiS_i:
	.zero		916


//--------------------- .nv.constant0._Z12count_kernelPiS_i --------------------------
	.section	.nv.constant0._Z12count_kernelPiS_i,"a",@progbits
	.sectionflags	@""
	.align	4
.nv.constant0._Z12count_kernelPiS_i:
	.zero		916


//--------------------- SYMBOLS --------------------------

	.type		.nv.reservedSmem.offset0,@object
	.size		.nv.reservedSmem.offset0,0x4
